//
// Generated by NVIDIA NVVM Compiler
//
// Compiler Build ID: CL-36424714
// Cuda compilation tools, release 13.0, V13.0.88
// Based on NVVM 20.0.0
//

.version 9.0
.target sm_100
.address_size 64

	// .globl	_Z9histogramPfiiiffPji

.visible .entry _Z9histogramPfiiiffPji(
	.param .u64 .ptr .align 1 _Z9histogramPfiiiffPji_param_0,
	.param .u32 _Z9histogramPfiiiffPji_param_1,
	.param .u32 _Z9histogramPfiiiffPji_param_2,
	.param .u32 _Z9histogramPfiiiffPji_param_3,
	.param .f32 _Z9histogramPfiiiffPji_param_4,
	.param .f32 _Z9histogramPfiiiffPji_param_5,
	.param .u64 .ptr .align 1 _Z9histogramPfiiiffPji_param_6,
	.param .u32 _Z9histogramPfiiiffPji_param_7
)
{
	.reg .pred 	%p<6>;
	.reg .b32 	%r<25>;
	.reg .b32 	%f<9>;
	.reg .b64 	%rd<9>;

	ld.param.u64 	%rd1, [_Z9histogramPfiiiffPji_param_0];
	ld.param.u32 	%r4, [_Z9histogramPfiiiffPji_param_1];
	ld.param.u32 	%r7, [_Z9histogramPfiiiffPji_param_2];
	ld.param.u32 	%r8, [_Z9histogramPfiiiffPji_param_3];
	ld.param.f32 	%f1, [_Z9histogramPfiiiffPji_param_4];
	ld.param.f32 	%f2, [_Z9histogramPfiiiffPji_param_5];
	ld.param.u64 	%rd2, [_Z9histogramPfiiiffPji_param_6];
	ld.param.u32 	%r6, [_Z9histogramPfiiiffPji_param_7];
	mov.u32 	%r9, %ntid.x;
	mov.u32 	%r10, %ctaid.x;
	mov.u32 	%r11, %tid.x;
	mad.lo.s32 	%r1, %r9, %r10, %r11;
	mov.u32 	%r12, %ntid.y;
	mov.u32 	%r13, %ctaid.y;
	mov.u32 	%r14, %tid.y;
	mad.lo.s32 	%r15, %r12, %r13, %r14;
	mov.u32 	%r16, %ntid.z;
	mov.u32 	%r17, %ctaid.z;
	mov.u32 	%r18, %tid.z;
	mad.lo.s32 	%r3, %r16, %r17, %r18;
	setp.ge.u32 	%p1, %r1, %r4;
	setp.ge.u32 	%p2, %r15, %r7;
	or.pred  	%p3, %p1, %p2;
	setp.ge.u32 	%p4, %r3, %r8;
	or.pred  	%p5, %p3, %p4;
	@%p5 bra 	$L__BB0_2;
	cvta.to.global.u64 	%rd3, %rd1;
	cvta.to.global.u64 	%rd4, %rd2;
	mad.lo.s32 	%r19, %r7, %r3, %r15;
	mad.lo.s32 	%r20, %r19, %r4, %r1;
	mul.wide.u32 	%rd5, %r20, 4;
	add.s64 	%rd6, %rd3, %rd5;
	ld.global.f32 	%f3, [%rd6];
	cvt.rn.f32.s32 	%f4, %r6;
	sub.f32 	%f5, %f3, %f1;
	sub.f32 	%f6, %f2, %f1;
	div.rn.f32 	%f7, %f5, %f6;
	mul.f32 	%f8, %f7, %f4;
	cvt.rzi.u32.f32 	%r21, %f8;
	add.s32 	%r22, %r6, -1;
	min.u32 	%r23, %r21, %r22;
	mul.wide.u32 	%rd7, %r23, 4;
	add.s64 	%rd8, %rd4, %rd7;
	atom.global.add.u32 	%r24, [%rd8], 1;
$L__BB0_2:
	ret;

}


// ===== COMPILED SASS (sm_100) =====

	.target	sm_100

	.elftype	@"ET_EXEC"


//--------------------- .note.nv.tkinfo           --------------------------
	.section	.note.nv.tkinfo,"",@"SHT_NOTE"
	.sectionflags	@"SHF_NOTE_NV_TKINFO"
	.tkinfo
        /*0018*/ 	.word	0x00000002
        /*0030*/ 	.string	""
        /*0030*/ 	.string	"ptxas"
        /*0030*/ 	.string	"Cuda compilation tools, release 13.0, V13.0.88"
        /*0030*/ 	.string	"Build cuda_13.0.r13.0/compiler.36424714_0"
        /*0030*/ 	.string	"-arch sm_100 -m 64 "



//--------------------- .note.nv.cuinfo           --------------------------
	.section	.note.nv.cuinfo,"",@"SHT_NOTE"
	.sectionflags	@"SHF_NOTE_NV_CUINFO"
        /*0018*/ 	.short	0x0002
        /*001a*/ 	.short	0x0064
        /*001c*/ 	.short	0x0082
	.zero		2


//--------------------- .nv.info                  --------------------------
	.section	.nv.info,"",@"SHT_CUDA_INFO"
	.align	4


	//----- nvinfo : EIATTR_REGCOUNT
	.align		4
        /*0000*/ 	.byte	0x04, 0x2f
        /*0002*/ 	.short	(.L_1 - .L_0)
	.align		4
.L_0:
        /*0004*/ 	.word	index@(_Z9histogramPfiiiffPji)
        /*0008*/ 	.word	0x00000010


	//----- nvinfo : EIATTR_FRAME_SIZE
	.align		4
.L_1:
        /*000c*/ 	.byte	0x04, 0x11
        /*000e*/ 	.short	(.L_3 - .L_2)
	.align		4
.L_2:
        /*0010*/ 	.word	index@($__internal_0_$__cuda_sm3x_div_rn_noftz_f32_slowpath)
        /*0014*/ 	.word	0x00000000


	//----- nvinfo : EIATTR_FRAME_SIZE
	.align		4
.L_3:
        /*0018*/ 	.byte	0x04, 0x11
        /*001a*/ 	.short	(.L_5 - .L_4)
	.align		4
.L_4:
        /*001c*/ 	.word	index@(_Z9histogramPfiiiffPji)
        /*0020*/ 	.word	0x00000000


	//----- nvinfo : EIATTR_MIN_STACK_SIZE
	.align		4
.L_5:
        /*0024*/ 	.byte	0x04, 0x12
        /*0026*/ 	.short	(.L_7 - .L_6)
	.align		4
.L_6:
        /*0028*/ 	.word	index@(_Z9histogramPfiiiffPji)
        /*002c*/ 	.word	0x00000000
.L_7:


//--------------------- .nv.compat                --------------------------
	.section	.nv.compat,"",@"SHT_CUDA_COMPAT_INFO"
	.align	4
        /*0000*/ 	.byte	0x02, 0x09, 0x00, 0x00, 0x02, 0x02, 0x01, 0x00, 0x02, 0x05, 0x05, 0x00, 0x03, 0x07, 0x01, 0x01
        /*0010*/ 	.byte	0x02, 0x03, 0x00, 0x00, 0x02, 0x06, 0x01, 0x00, 0x04, 0x0b, 0x08, 0x00, 0x01, 0x00, 0x00, 0x00
        /*0020*/ 	.byte	0x00, 0x00, 0x00, 0x00


//--------------------- .nv.info._Z9histogramPfiiiffPji --------------------------
	.section	.nv.info._Z9histogramPfiiiffPji,"",@"SHT_CUDA_INFO"
	.sectionflags	@""
	.align	4


	//----- nvinfo : EIATTR_CUDA_API_VERSION
	.align		4
        /*0000*/ 	.byte	0x04, 0x37
        /*0002*/ 	.short	(.L_9 - .L_8)
.L_8:
        /*0004*/ 	.word	0x00000082


	//----- nvinfo : EIATTR_KPARAM_INFO
	.align		4
.L_9:
        /*0008*/ 	.byte	0x04, 0x17
        /*000a*/ 	.short	(.L_11 - .L_10)
.L_10:
        /*000c*/ 	.word	0x00000000
        /*0010*/ 	.short	0x0007
        /*0012*/ 	.short	0x0028
        /*0014*/ 	.byte	0x00, 0xf0, 0x11, 0x00


	//----- nvinfo : EIATTR_KPARAM_INFO
	.align		4
.L_11:
        /*0018*/ 	.byte	0x04, 0x17
        /*001a*/ 	.short	(.L_13 - .L_12)
.L_12:
        /*001c*/ 	.word	0x00000000
        /*0020*/ 	.short	0x0006
        /*0022*/ 	.short	0x0020
        /*0024*/ 	.byte	0x00, 0xf5, 0x21, 0x00


	//----- nvinfo : EIATTR_KPARAM_INFO
	.align		4
.L_13:
        /*0028*/ 	.byte	0x04, 0x17
        /*002a*/ 	.short	(.L_15 - .L_14)
.L_14:
        /*002c*/ 	.word	0x00000000
        /*0030*/ 	.short	0x0005
        /*0032*/ 	.short	0x0018
        /*0034*/ 	.byte	0x00, 0xf0, 0x11, 0x00


	//----- nvinfo : EIATTR_KPARAM_INFO
	.align		4
.L_15:
        /*0038*/ 	.byte	0x04, 0x17
        /*003a*/ 	.short	(.L_17 - .L_16)
.L_16:
        /*003c*/ 	.word	0x00000000
        /*0040*/ 	.short	0x0004
        /*0042*/ 	.short	0x0014
        /*0044*/ 	.byte	0x00, 0xf0, 0x11, 0x00


	//----- nvinfo : EIATTR_KPARAM_INFO
	.align		4
.L_17:
        /*0048*/ 	.byte	0x04, 0x17
        /*004a*/ 	.short	(.L_19 - .L_18)
.L_18:
        /*004c*/ 	.word	0x00000000
        /*0050*/ 	.short	0x0003
        /*0052*/ 	.short	0x0010
        /*0054*/ 	.byte	0x00, 0xf0, 0x11, 0x00


	//----- nvinfo : EIATTR_KPARAM_INFO
	.align		4
.L_19:
        /*0058*/ 	.byte	0x04, 0x17
        /*005a*/ 	.short	(.L_21 - .L_20)
.L_20:
        /*005c*/ 	.word	0x00000000
        /*0060*/ 	.short	0x0002
        /*0062*/ 	.short	0x000c
        /*0064*/ 	.byte	0x00, 0xf0, 0x11, 0x00


	//----- nvinfo : EIATTR_KPARAM_INFO
	.align		4
.L_21:
        /*0068*/ 	.byte	0x04, 0x17
        /*006a*/ 	.short	(.L_23 - .L_22)
.L_22:
        /*006c*/ 	.word	0x00000000
        /*0070*/ 	.short	0x0001
        /*0072*/ 	.short	0x0008
        /*0074*/ 	.byte	0x00, 0xf0, 0x11, 0x00


	//----- nvinfo : EIATTR_KPARAM_INFO
	.align		4
.L_23:
        /*0078*/ 	.byte	0x04, 0x17
        /*007a*/ 	.short	(.L_25 - .L_24)
.L_24:
        /*007c*/ 	.word	0x00000000
        /*0080*/ 	.short	0x0000
        /*0082*/ 	.short	0x0000
        /*0084*/ 	.byte	0x00, 0xf5, 0x21, 0x00


	//----- nvinfo : EIATTR_SPARSE_MMA_MASK
	.align		4
.L_25:
        /*0088*/ 	.byte	0x03, 0x50
        /*008a*/ 	.short	0x0000


	//----- nvinfo : EIATTR_MAXREG_COUNT
	.align		4
        /*008c*/ 	.byte	0x03, 0x1b
        /*008e*/ 	.short	0x00ff


	//----- nvinfo : EIATTR_MERCURY_ISA_VERSION
	.align		4
        /*0090*/ 	.byte	0x03, 0x5f
        /*0092*/ 	.short	0x0101


	//----- nvinfo : EIATTR_VRC_CTA_INIT_COUNT
	.align		4
        /*0094*/ 	.byte	0x02, 0x4a
	.zero		1
	.zero		1


	//----- nvinfo : EIATTR_EXIT_INSTR_OFFSETS
	.align		4
        /*0098*/ 	.byte	0x04, 0x1c
        /*009a*/ 	.short	(.L_27 - .L_26)


	//   ....[0]....
.L_26:
        /*009c*/ 	.word	0x00000120


	//   ....[1]....
        /*00a0*/ 	.word	0x00000340


	//----- nvinfo : EIATTR_CRS_STACK_SIZE
	.align		4
.L_27:
        /*00a4*/ 	.byte	0x04, 0x1e
        /*00a6*/ 	.short	(.L_29 - .L_28)
.L_28:
        /*00a8*/ 	.word	0x00000000


	//----- nvinfo : EIATTR_CBANK_PARAM_SIZE
	.align		4
.L_29:
        /*00ac*/ 	.byte	0x03, 0x19
        /*00ae*/ 	.short	0x002c


	//----- nvinfo : EIATTR_PARAM_CBANK
	.align		4
        /*00b0*/ 	.byte	0x04, 0x0a
        /*00b2*/ 	.short	(.L_31 - .L_30)
	.align		4
.L_30:
        /*00b4*/ 	.word	index@(.nv.constant0._Z9histogramPfiiiffPji)
        /*00b8*/ 	.short	0x0380
        /*00ba*/ 	.short	0x002c


	//----- nvinfo : EIATTR_SW_WAR
	.align		4
.L_31:
        /*00bc*/ 	.byte	0x04, 0x36
        /*00be*/ 	.short	(.L_33 - .L_32)
.L_32:
        /*00c0*/ 	.word	0x00000008
.L_33:


//--------------------- .nv.callgraph             --------------------------
	.section	.nv.callgraph,"",@"SHT_CUDA_CALLGRAPH"
	.align	4
	.sectionentsize	8
	.align		4
        /*0000*/ 	.word	0x00000000
	.align		4
        /*0004*/ 	.word	0xffffffff
	.align		4
        /*0008*/ 	.word	0x00000000
	.align		4
        /*000c*/ 	.word	0xfffffffe
	.align		4
        /*0010*/ 	.word	0x00000000
	.align		4
        /*0014*/ 	.word	0xfffffffd
	.align		4
        /*0018*/ 	.word	0x00000000
	.align		4
        /*001c*/ 	.word	0xfffffffc


//--------------------- .text._Z9histogramPfiiiffPji --------------------------
	.section	.text._Z9histogramPfiiiffPji,"ax",@progbits
	.align	128
        .global         _Z9histogramPfiiiffPji
        .type           _Z9histogramPfiiiffPji,@function
        .size           _Z9histogramPfiiiffPji,(.L_x_14 - _Z9histogramPfiiiffPji)
        .other          _Z9histogramPfiiiffPji,@"STO_CUDA_ENTRY STV_DEFAULT"
_Z9histogramPfiiiffPji:
.text._Z9histogramPfiiiffPji:
[----:B------:R-:W-:Y:S01]  /*0000*/  LDC R1, c[0x0][0x37c] ;  /* 0x0000df00ff017b82 */ /* 0x000fe20000000800 */
[----:B------:R-:W0:Y:S01]  /*0010*/  S2R R4, SR_CTAID.Y ;  /* 0x0000000000047919 */ /* 0x000e220000002600 */
[----:B------:R-:W1:Y:S01]  /*0020*/  LDCU UR4, c[0x0][0x360] ;  /* 0x00006c00ff0477ac */ /* 0x000e620008000800 */
[----:B------:R-:W0:Y:S01]  /*0030*/  S2R R5, SR_TID.Y ;  /* 0x0000000000057919 */ /* 0x000e220000002200 */
[----:B------:R-:W0:Y:S01]  /*0040*/  LDCU UR5, c[0x0][0x364] ;  /* 0x00006c80ff0577ac */ /* 0x000e220008000800 */
[----:B------:R-:W1:Y:S01]  /*0050*/  S2R R0, SR_CTAID.X ;  /* 0x0000000000007919 */ /* 0x000e620000002500 */
[----:B------:R-:W2:Y:S01]  /*0060*/  LDCU.64 UR8, c[0x0][0x388] ;  /* 0x00007100ff0877ac */ /* 0x000ea20008000a00 */
[----:B------:R-:W1:Y:S01]  /*0070*/  S2R R3, SR_TID.X ;  /* 0x0000000000037919 */ /* 0x000e620000002100 */
[----:B------:R-:W3:Y:S01]  /*0080*/  LDCU UR6, c[0x0][0x368] ;  /* 0x00006d00ff0677ac */ /* 0x000ee20008000800 */
[----:B------:R-:W3:Y:S01]  /*0090*/  S2R R2, SR_CTAID.Z ;  /* 0x0000000000027919 */ /* 0x000ee20000002700 */
[----:B------:R-:W4:Y:S01]  /*00a0*/  LDCU UR7, c[0x0][0x390] ;  /* 0x00007200ff0777ac */ /* 0x000f220008000800 */
[----:B------:R-:W3:Y:S01]  /*00b0*/  S2R R7, SR_TID.Z ;  /* 0x0000000000077919 */ /* 0x000ee20000002300 */
[----:B0-----:R-:W-:-:S05]  /*00c0*/  IMAD R4, R4, UR5, R5 ;  /* 0x0000000504047c24 */ /* 0x001fca000f8e0205 */
[----:B--2---:R-:W-:Y:S01]  /*00d0*/  ISETP.GE.U32.AND P0, PT, R4, UR9, PT ;  /* 0x0000000904007c0c */ /* 0x004fe2000bf06070 */
[----:B-1----:R-:W-:-:S05]  /*00e0*/  IMAD R0, R0, UR4, R3 ;  /* 0x0000000400007c24 */ /* 0x002fca000f8e0203 */
[----:B------:R-:W-:Y:S01]  /*00f0*/  ISETP.GE.U32.OR P0, PT, R0, UR8, P0 ;  /* 0x0000000800007c0c */ /* 0x000fe20008706470 */
[----:B---3--:R-:W-:-:S05]  /*0100*/  IMAD R5, R2, UR6, R7 ;  /* 0x0000000602057c24 */ /* 0x008fca000f8e0207 */
[----:B----4-:R-:W-:-:S13]  /*0110*/  ISETP.GE.U32.OR P0, PT, R5, UR7, P0 ;  /* 0x0000000705007c0c */ /* 0x010fda0008706470 */
[----:B------:R-:W-:Y:S05]  /*0120*/  @P0 EXIT ;  /* 0x000000000000094d */ /* 0x000fea0003800000 */
[----:B------:R-:W0:Y:S01]  /*0130*/  LDC.64 R2, c[0x0][0x380] ;  /* 0x0000e000ff027b82 */ /* 0x000e220000000a00 */
[----:B------:R-:W1:Y:S01]  /*0140*/  LDCU.64 UR4, c[0x0][0x358] ;  /* 0x00006b00ff0477ac */ /* 0x000e620008000a00 */
[----:B------:R-:W-:Y:S01]  /*0150*/  IMAD R5, R5, UR9, R4 ;  /* 0x0000000905057c24 */ /* 0x000fe2000f8e0204 */
[----:B------:R-:W2:Y:S03]  /*0160*/  LDCU UR7, c[0x0][0x394] ;  /* 0x00007280ff0777ac */ /* 0x000ea60008000800 */
[----:B------:R-:W-:Y:S02]  /*0170*/  IMAD R5, R5, UR8, R0 ;  /* 0x0000000805057c24 */ /* 0x000fe4000f8e0200 */
[----:B------:R-:W2:Y:S01]  /*0180*/  LDC R4, c[0x0][0x398] ;  /* 0x0000e600ff047b82 */ /* 0x000ea20000000800 */
[----:B------:R-:W3:Y:S01]  /*0190*/  LDCU UR6, c[0x0][0x3a8] ;  /* 0x00007500ff0677ac */ /* 0x000ee20008000800 */
[----:B0-----:R-:W-:-:S05]  /*01a0*/  IMAD.WIDE.U32 R2, R5, 0x4, R2 ;  /* 0x0000000405027825 */ /* 0x001fca00078e0002 */
[----:B-1----:R2:W4:Y:S01]  /*01b0*/  LDG.E R0, desc[UR4][R2.64] ;  /* 0x0000000402007981 */ /* 0x002522000c1e1900 */
[----:B------:R-:W-:Y:S01]  /*01c0*/  BSSY.RECONVERGENT B0, `(.L_x_0) ;  /* 0x000000f000007945 */ /* 0x000fe20003800200 */
[----:B--2---:R-:W-:Y:S01]  /*01d0*/  FADD R3, R4, -UR7 ;  /* 0x8000000704037e21 */ /* 0x004fe20008000000 */
[----:B---3--:R-:W-:-:S03]  /*01e0*/  I2FP.F32.S32 R2, UR6 ;  /* 0x0000000600027c45 */ /* 0x008fc60008201400 */
[----:B------:R-:W0:Y:S02]  /*01f0*/  MUFU.RCP R4, R3 ;  /* 0x0000000300047308 */ /* 0x000e240000001000 */
[----:B0-----:R-:W-:-:S04]  /*0200*/  FFMA R5, -R3, R4, 1 ;  /* 0x3f80000003057423 */ /* 0x001fc80000000104 */
[----:B------:R-:W-:Y:S01]  /*0210*/  FFMA R5, R4, R5, R4 ;  /* 0x0000000504057223 */ /* 0x000fe20000000004 */
[----:B----4-:R-:W-:-:S04]  /*0220*/  FADD R0, R0, -UR7 ;  /* 0x8000000700007e21 */ /* 0x010fc80008000000 */
[----:B------:R-:W0:Y:S01]  /*0230*/  FCHK P0, R0, R3 ;  /* 0x0000000300007302 */ /* 0x000e220000000000 */
[----:B------:R-:W-:-:S04]  /*0240*/  FFMA R4, R0, R5, RZ ;  /* 0x0000000500047223 */ /* 0x000fc800000000ff */
[----:B------:R-:W-:-:S04]  /*0250*/  FFMA R6, -R3, R4, R0 ;  /* 0x0000000403067223 */ /* 0x000fc80000000100 */
[----:B------:R-:W-:Y:S01]  /*0260*/  FFMA R5, R5, R6, R4 ;  /* 0x0000000605057223 */ /* 0x000fe20000000004 */
[----:B0-----:R-:W-:Y:S06]  /*0270*/  @!P0 BRA `(.L_x_1) ;  /* 0x00000000000c8947 */ /* 0x001fec0003800000 */
[----:B------:R-:W-:-:S07]  /*0280*/  MOV R4, 0x2a0 ;  /* 0x000002a000047802 */ /* 0x000fce0000000f00 */
[----:B------:R-:W-:Y:S05]  /*0290*/  CALL.REL.NOINC `($__internal_0_$__cuda_sm3x_div_rn_noftz_f32_slowpath) ;  /* 0x00000000002c7944 */ /* 0x000fea0003c00000 */
[----:B------:R-:W-:-:S07]  /*02a0*/  IMAD.MOV.U32 R5, RZ, RZ, R0 ;  /* 0x000000ffff057224 */ /* 0x000fce00078e0000 */
.L_x_1:
[----:B------:R-:W-:Y:S05]  /*02b0*/  BSYNC.RECONVERGENT B0 ;  /* 0x0000000000007941 */ /* 0x000fea0003800200 */
.L_x_0:
[----:B------:R-:W0:Y:S01]  /*02c0*/  LDC R0, c[0x0][0x3a8] ;  /* 0x0000ea00ff007b82 */ /* 0x000e220000000800 */
[----:B------:R-:W-:Y:S01]  /*02d0*/  FMUL R5, R2, R5 ;  /* 0x0000000502057220 */ /* 0x000fe20000400000 */
[----:B------:R-:W-:-:S05]  /*02e0*/  IMAD.MOV.U32 R9, RZ, RZ, 0x1 ;  /* 0x00000001ff097424 */ /* 0x000fca00078e00ff */
[----:B------:R-:W0:Y:S01]  /*02f0*/  F2I.U32.TRUNC.NTZ R5, R5 ;  /* 0x0000000500057305 */ /* 0x000e22000020f000 */
[----:B------:R-:W1:Y:S01]  /*0300*/  LDC.64 R2, c[0x0][0x3a0] ;  /* 0x0000e800ff027b82 */ /* 0x000e620000000a00 */
[----:B0-----:R-:W-:-:S05]  /*0310*/  VIADDMNMX.U32 R7, R0, 0xffffffff, R5, PT ;  /* 0xffffffff00077846 */ /* 0x001fca0003800005 */
[----:B-1----:R-:W-:-:S05]  /*0320*/  IMAD.WIDE.U32 R2, R7, 0x4, R2 ;  /* 0x0000000407027825 */ /* 0x002fca00078e0002 */
[----:B------:R-:W-:Y:S01]  /*0330*/  REDG.E.ADD.STRONG.GPU desc[UR4][R2.64], R9 ;  /* 0x000000090200798e */ /* 0x000fe2000c12e104 */
[----:B------:R-:W-:Y:S05]  /*0340*/  EXIT ;  /* 0x000000000000794d */ /* 0x000fea0003800000 */
        .weak           $__internal_0_$__cuda_sm3x_div_rn_noftz_f32_slowpath
        .type           $__internal_0_$__cuda_sm3x_div_rn_noftz_f32_slowpath,@function
        .size           $__internal_0_$__cuda_sm3x_div_rn_noftz_f32_slowpath,(.L_x_14 - $__internal_0_$__cuda_sm3x_div_rn_noftz_f32_slowpath)
$__internal_0_$__cuda_sm3x_div_rn_noftz_f32_slowpath:
[--C-:B------:R-:W-:Y:S01]  /*0350*/  SHF.R.U32.HI R6, RZ, 0x17, R3.reuse ;  /* 0x00000017ff067819 */ /* 0x100fe20000011603 */
[----:B------:R-:W-:Y:S01]  /*0360*/  BSSY.RECONVERGENT B1, `(.L_x_2) ;  /* 0x0000064000017945 */ /* 0x000fe20003800200 */
[--C-:B------:R-:W-:Y:S01]  /*0370*/  SHF.R.U32.HI R5, RZ, 0x17, R0.reuse ;  /* 0x00000017ff057819 */ /* 0x100fe20000011600 */
[----:B------:R-:W-:Y:S01]  /*0380*/  IMAD.MOV.U32 R7, RZ, RZ, R0 ;  /* 0x000000ffff077224 */ /* 0x000fe200078e0000 */
[----:B------:R-:W-:Y:S01]  /*0390*/  LOP3.LUT R6, R6, 0xff, RZ, 0xc0, !PT ;  /* 0x000000ff06067812 */ /* 0x000fe200078ec0ff */
[----:B------:R-:W-:Y:S01]  /*03a0*/  IMAD.MOV.U32 R8, RZ, RZ, R3 ;  /* 0x000000ffff087224 */ /* 0x000fe200078e0003 */
[----:B------:R-:W-:-:S03]  /*03b0*/  LOP3.LUT R5, R5, 0xff, RZ, 0xc0, !PT ;  /* 0x000000ff05057812 */ /* 0x000fc600078ec0ff */
[----:B------:R-:W-:Y:S02]  /*03c0*/  VIADD R11, R6, 0xffffffff ;  /* 0xffffffff060b7836 */ /* 0x000fe40000000000 */
[----:B------:R-:W-:-:S03]  /*03d0*/  VIADD R10, R5, 0xffffffff ;  /* 0xffffffff050a7836 */ /* 0x000fc60000000000 */
[----:B------:R-:W-:-:S04]  /*03e0*/  ISETP.GT.U32.AND P0, PT, R11, 0xfd, PT ;  /* 0x000000fd0b00780c */ /* 0x000fc80003f04070 */
[----:B------:R-:W-:-:S13]  /*03f0*/  ISETP.GT.U32.OR P0, PT, R10, 0xfd, P0 ;  /* 0x000000fd0a00780c */ /* 0x000fda0000704470 */
[----:B------:R-:W-:Y:S01]  /*0400*/  @!P0 IMAD.MOV.U32 R9, RZ, RZ, RZ ;  /* 0x000000ffff098224 */ /* 0x000fe200078e00ff */
[----:B------:R-:W-:Y:S06]  /*0410*/  @!P0 BRA `(.L_x_3) ;  /* 0x00000000005c8947 */ /* 0x000fec0003800000 */
[----:B------:R-:W-:Y:S02]  /*0420*/  FSETP.GTU.FTZ.AND P0, PT, |R0|, +INF , PT ;  /* 0x7f8000000000780b */ /* 0x000fe40003f1c200 */
[----:B------:R-:W-:-:S04]  /*0430*/  FSETP.GTU.FTZ.AND P1, PT, |R3|, +INF , PT ;  /* 0x7f8000000300780b */ /* 0x000fc80003f3c200 */
[----:B------:R-:W-:-:S13]  /*0440*/  PLOP3.LUT P0, PT, P0, P1, PT, 0xf8, 0x8f ;  /* 0x00000000008f781c */ /* 0x000fda0000703f70 */
[----:B------:R-:W-:Y:S05]  /*0450*/  @P0 BRA `(.L_x_4) ;  /* 0x00000004004c0947 */ /* 0x000fea0003800000 */
[----:B------:R-:W-:-:S13]  /*0460*/  LOP3.LUT P0, RZ, R8, 0x7fffffff, R7, 0xc8, !PT ;  /* 0x7fffffff08ff7812 */ /* 0x000fda000780c807 */
[----:B------:R-:W-:Y:S05]  /*0470*/  @!P0 BRA `(.L_x_5) ;  /* 0x00000004003c8947 */ /* 0x000fea0003800000 */
[C---:B------:R-:W-:Y:S02]  /*0480*/  FSETP.NEU.FTZ.AND P2, PT, |R0|.reuse, +INF , PT ;  /* 0x7f8000000000780b */ /* 0x040fe40003f5d200 */
[----:B------:R-:W-:Y:S02]  /*0490*/  FSETP.NEU.FTZ.AND P1, PT, |R3|, +INF , PT ;  /* 0x7f8000000300780b */ /* 0x000fe40003f3d200 */
[----:B------:R-:W-:-:S11]  /*04a0*/  FSETP.NEU.FTZ.AND P0, PT, |R0|, +INF , PT ;  /* 0x7f8000000000780b */ /* 0x000fd60003f1d200 */
[----:B------:R-:W-:Y:S05]  /*04b0*/  @!P1 BRA !P2, `(.L_x_5) ;  /* 0x00000004002c9947 */ /* 0x000fea0005000000 */
[----:B------:R-:W-:-:S04]  /*04c0*/  LOP3.LUT P2, RZ, R7, 0x7fffffff, RZ, 0xc0, !PT ;  /* 0x7fffffff07ff7812 */ /* 0x000fc8000784c0ff */
[----:B------:R-:W-:-:S13]  /*04d0*/  PLOP3.LUT P1, PT, P1, P2, PT, 0x2f, 0xf2 ;  /* 0x0000000000f2781c */ /* 0x000fda0000f24577 */
[----:B------:R-:W-:Y:S05]  /*04e0*/  @P1 BRA `(.L_x_6) ;  /* 0x0000000400181947 */ /* 0x000fea0003800000 */
[----:B------:R-:W-:-:S04]  /*04f0*/  LOP3.LUT P1, RZ, R8, 0x7fffffff, RZ, 0xc0, !PT ;  /* 0x7fffffff08ff7812 */ /* 0x000fc8000782c0ff */
[----:B------:R-:W-:-:S13]  /*0500*/  PLOP3.LUT P0, PT, P0, P1, PT, 0x2f, 0xf2 ;  /* 0x0000000000f2781c */ /* 0x000fda0000702577 */
[----:B------:R-:W-:Y:S05]  /*0510*/  @P0 BRA `(.L_x_7) ;  /* 0x0000000400000947 */ /* 0x000fea0003800000 */
[----:B------:R-:W-:Y:S02]  /*0520*/  ISETP.GE.AND P0, PT, R10, RZ, PT ;  /* 0x000000ff0a00720c */ /* 0x000fe40003f06270 */
[----:B------:R-:W-:-:S11]  /*0530*/  ISETP.GE.AND P1, PT, R11, RZ, PT ;  /* 0x000000ff0b00720c */ /* 0x000fd60003f26270 */
[----:B------:R-:W-:Y:S02]  /*0540*/  @P0 IMAD.MOV.U32 R9, RZ, RZ, RZ ;  /* 0x000000ffff090224 */ /* 0x000fe400078e00ff */
[----:B------:R-:W-:Y:S01]  /*0550*/  @!P0 FFMA R7, R0, 1.84467440737095516160e+19, RZ ;  /* 0x5f80000000078823 */ /* 0x000fe200000000ff */
[----:B------:R-:W-:Y:S02]  /*0560*/  @!P0 IMAD.MOV.U32 R9, RZ, RZ, -0x40 ;  /* 0xffffffc0ff098424 */ /* 0x000fe400078e00ff */
[----:B------:R-:W-:Y:S02]  /*0570*/  @!P1 FFMA R8, R3, 1.84467440737095516160e+19, RZ ;  /* 0x5f80000003089823 */ /* 0x000fe400000000ff */
[----:B------:R-:W-:-:S07]  /*0580*/  @!P1 VIADD R9, R9, 0x40 ;  /* 0x0000004009099836 */ /* 0x000fce0000000000 */
.L_x_3:
[----:B------:R-:W-:Y:S01]  /*0590*/  LEA R3, R6, 0xc0800000, 0x17 ;  /* 0xc080000006037811 */ /* 0x000fe200078eb8ff */
[----:B------:R-:W-:Y:S01]  /*05a0*/  VIADD R5, R5, 0xffffff81 ;  /* 0xffffff8105057836 */ /* 0x000fe20000000000 */
[----:B------:R-:W-:Y:S03]  /*05b0*/  BSSY.RECONVERGENT B2, `(.L_x_8) ;  /* 0x0000035000027945 */ /* 0x000fe60003800200 */
[----:B------:R-:W-:Y:S01]  /*05c0*/  IMAD.IADD R3, R8, 0x1, -R3 ;  /* 0x0000000108037824 */ /* 0x000fe200078e0a03 */
[C---:B------:R-:W-:Y:S01]  /*05d0*/  IADD3 R6, PT, PT, R5.reuse, 0x7f, -R6 ;  /* 0x0000007f05067810 */ /* 0x040fe20007ffe806 */
[----:B------:R-:W-:Y:S02]  /*05e0*/  IMAD R0, R5, -0x800000, R7 ;  /* 0xff80000005007824 */ /* 0x000fe400078e0207 */
[----:B------:R-:W0:Y:S01]  /*05f0*/  MUFU.RCP R8, R3 ;  /* 0x0000000300087308 */ /* 0x000e220000001000 */
[----:B------:R-:W-:Y:S01]  /*0600*/  FADD.FTZ R11, -R3, -RZ ;  /* 0x800000ff030b7221 */ /* 0x000fe20000010100 */
[----:B------:R-:W-:-:S03]  /*0610*/  IMAD.IADD R6, R6, 0x1, R9 ;  /* 0x0000000106067824 */ /* 0x000fc600078e0209 */
[----:B0-----:R-:W-:-:S04]  /*0620*/  FFMA R13, R8, R11, 1 ;  /* 0x3f800000080d7423 */ /* 0x001fc8000000000b */
[----:B------:R-:W-:-:S04]  /*0630*/  FFMA R10, R8, R13, R8 ;  /* 0x0000000d080a7223 */ /* 0x000fc80000000008 */
[----:B------:R-:W-:-:S04]  /*0640*/  FFMA R7, R0, R10, RZ ;  /* 0x0000000a00077223 */ /* 0x000fc800000000ff */
[----:B------:R-:W-:-:S04]  /*0650*/  FFMA R8, R11, R7, R0 ;  /* 0x000000070b087223 */ /* 0x000fc80000000000 */
[----:B------:R-:W-:-:S04]  /*0660*/  FFMA R7, R10, R8, R7 ;  /* 0x000000080a077223 */ /* 0x000fc80000000007 */
[----:B------:R-:W-:-:S04]  /*0670*/  FFMA R8, R11, R7, R0 ;  /* 0x000000070b087223 */ /* 0x000fc80000000000 */
[----:B------:R-:W-:-:S05]  /*0680*/  FFMA R0, R10, R8, R7 ;  /* 0x000000080a007223 */ /* 0x000fca0000000007 */
[----:B------:R-:W-:-:S04]  /*0690*/  SHF.R.U32.HI R3, RZ, 0x17, R0 ;  /* 0x00000017ff037819 */ /* 0x000fc80000011600 */
[----:B------:R-:W-:-:S05]  /*06a0*/  LOP3.LUT R3, R3, 0xff, RZ, 0xc0, !PT ;  /* 0x000000ff03037812 */ /* 0x000fca00078ec0ff */
[----:B------:R-:W-:-:S04]  /*06b0*/  IMAD.IADD R9, R3, 0x1, R6 ;  /* 0x0000000103097824 */ /* 0x000fc800078e0206 */
[----:B------:R-:W-:-:S05]  /*06c0*/  VIADD R3, R9, 0xffffffff ;  /* 0xffffffff09037836 */ /* 0x000fca0000000000 */
[----:B------:R-:W-:-:S13]  /*06d0*/  ISETP.GE.U32.AND P0, PT, R3, 0xfe, PT ;  /* 0x000000fe0300780c */ /* 0x000fda0003f06070 */
[----:B------:R-:W-:Y:S05]  /*06e0*/  @!P0 BRA `(.L_x_9) ;  /* 0x0000000000808947 */ /* 0x000fea0003800000 */
[----:B------:R-:W-:-:S13]  /*06f0*/  ISETP.GT.AND P0, PT, R9, 0xfe, PT ;  /* 0x000000fe0900780c */ /* 0x000fda0003f04270 */
[----:B------:R-:W-:Y:S05]  /*0700*/  @P0 BRA `(.L_x_10) ;  /* 0x00000000006c0947 */ /* 0x000fea0003800000 */
[----:B------:R-:W-:-:S13]  /*0710*/  ISETP.GE.AND P0, PT, R9, 0x1, PT ;  /* 0x000000010900780c */ /* 0x000fda0003f06270 */
[----:B------:R-:W-:Y:S05]  /*0720*/  @P0 BRA `(.L_x_11) ;  /* 0x0000000000740947 */ /* 0x000fea0003800000 */
[----:B------:R-:W-:Y:S02]  /*0730*/  ISETP.GE.AND P0, PT, R9, -0x18, PT ;  /* 0xffffffe80900780c */ /* 0x000fe40003f06270 */
[----:B------:R-:W-:-:S11]  /*0740*/  LOP3.LUT R0, R0, 0x80000000, RZ, 0xc0, !PT ;  /* 0x8000000000007812 */ /* 0x000fd600078ec0ff */
[----:B------:R-:W-:Y:S05]  /*0750*/  @!P0 BRA `(.L_x_11) ;  /* 0x0000000000688947 */ /* 0x000fea0003800000 */
[CCC-:B------:R-:W-:Y:S01]  /*0760*/  FFMA.RZ R3, R10.reuse, R8.reuse, R7.reuse ;  /* 0x000000080a037223 */ /* 0x1c0fe2000000c007 */
[CCC-:B------:R-:W-:Y:S01]  /*0770*/  FFMA.RM R6, R10.reuse, R8.reuse, R7.reuse ;  /* 0x000000080a067223 */ /* 0x1c0fe20000004007 */
[C---:B------:R-:W-:Y:S02]  /*0780*/  ISETP.NE.AND P2, PT, R9.reuse, RZ, PT ;  /* 0x000000ff0900720c */ /* 0x040fe40003f45270 */
[----:B------:R-:W-:Y:S02]  /*0790*/  ISETP.NE.AND P1, PT, R9, RZ, PT ;  /* 0x000000ff0900720c */ /* 0x000fe40003f25270 */
[----:B------:R-:W-:Y:S01]  /*07a0*/  LOP3.LUT R5, R3, 0x7fffff, RZ, 0xc0, !PT ;  /* 0x007fffff03057812 */ /* 0x000fe200078ec0ff */
[----:B------:R-:W-:Y:S01]  /*07b0*/  FFMA.RP R3, R10, R8, R7 ;  /* 0x000000080a037223 */ /* 0x000fe20000008007 */
[----:B------:R-:W-:Y:S02]  /*07c0*/  VIADD R8, R9, 0x20 ;  /* 0x0000002009087836 */ /* 0x000fe40000000000 */
[----:B------:R-:W-:Y:S01]  /*07d0*/  LOP3.LUT R5, R5, 0x800000, RZ, 0xfc, !PT ;  /* 0x0080000005057812 */ /* 0x000fe200078efcff */
[----:B------:R-:W-:Y:S01]  /*07e0*/  IMAD.MOV R7, RZ, RZ, -R9 ;  /* 0x000000ffff077224 */ /* 0x000fe200078e0a09 */
[----:B------:R-:W-:-:S02]  /*07f0*/  FSETP.NEU.FTZ.AND P0, PT, R3, R6, PT ;  /* 0x000000060300720b */ /* 0x000fc40003f1d000 */
[----:B------:R-:W-:Y:S02]  /*0800*/  SHF.L.U32 R8, R5, R8, RZ ;  /* 0x0000000805087219 */ /* 0x000fe400000006ff */
[----:B------:R-:W-:Y:S02]  /*0810*/  SEL R6, R7, RZ, P2 ;  /* 0x000000ff07067207 */ /* 0x000fe40001000000 */
[----:B------:R-:W-:Y:S02]  /*0820*/  ISETP.NE.AND P1, PT, R8, RZ, P1 ;  /* 0x000000ff0800720c */ /* 0x000fe40000f25270 */
[----:B------:R-:W-:Y:S02]  /*0830*/  SHF.R.U32.HI R6, RZ, R6, R5 ;  /* 0x00000006ff067219 */ /* 0x000fe40000011605 */
[----:B------:R-:W-:Y:S02]  /*0840*/  PLOP3.LUT P0, PT, P0, P1, PT, 0xf8, 0x8f ;  /* 0x00000000008f781c */ /* 0x000fe40000703f70 */
[----:B------:R-:W-:-:S02]  /*0850*/  SHF.R.U32.HI R8, RZ, 0x1, R6 ;  /* 0x00000001ff087819 */ /* 0x000fc40000011606 */
[----:B------:R-:W-:-:S04]  /*0860*/  SEL R3, RZ, 0x1, !P0 ;  /* 0x00000001ff037807 */ /* 0x000fc80004000000 */
[----:B------:R-:W-:-:S04]  /*0870*/  LOP3.LUT R3, R3, 0x1, R8, 0xf8, !PT ;  /* 0x0000000103037812 */ /* 0x000fc800078ef808 */
[----:B------:R-:W-:-:S05]  /*0880*/  LOP3.LUT R3, R3, R6, RZ, 0xc0, !PT ;  /* 0x0000000603037212 */ /* 0x000fca00078ec0ff */
[----:B------:R-:W-:-:S05]  /*0890*/  IMAD.IADD R3, R8, 0x1, R3 ;  /* 0x0000000108037824 */ /* 0x000fca00078e0203 */
[----:B------:R-:W-:Y:S01]  /*08a0*/  LOP3.LUT R0, R3, R0, RZ, 0xfc, !PT ;  /* 0x0000000003007212 */ /* 0x000fe200078efcff */
[----:B------:R-:W-:Y:S06]  /*08b0*/  BRA `(.L_x_11) ;  /* 0x0000000000107947 */ /* 0x000fec0003800000 */
.L_x_10:
[----:B------:R-:W-:-:S04]  /*08c0*/  LOP3.LUT R0, R0, 0x80000000, RZ, 0xc0, !PT ;  /* 0x8000000000007812 */ /* 0x000fc800078ec0ff */
[----:B------:R-:W-:Y:S01]  /*08d0*/  LOP3.LUT R0, R0, 0x7f800000, RZ, 0xfc, !PT ;  /* 0x7f80000000007812 */ /* 0x000fe200078efcff */
[----:B------:R-:W-:Y:S06]  /*08e0*/  BRA `(.L_x_11) ;  /* 0x0000000000047947 */ /* 0x000fec0003800000 */
.L_x_9:
[----:B------:R-:W-:-:S07]  /*08f0*/  IMAD R0, R6, 0x800000, R0 ;  /* 0x0080000006007824 */ /* 0x000fce00078e0200 */
.L_x_11:
[----:B------:R-:W-:Y:S05]  /*0900*/  BSYNC.RECONVERGENT B2 ;  /* 0x0000000000027941 */ /* 0x000fea0003800200 */
.L_x_8:
[----:B------:R-:W-:Y:S05]  /*0910*/  BRA `(.L_x_12) ;  /* 0x0000000000207947 */ /* 0x000fea0003800000 */
.L_x_7:
[----:B------:R-:W-:-:S04]  /*0920*/  LOP3.LUT R0, R8, 0x80000000, R7, 0x48, !PT ;  /* 0x8000000008007812 */ /* 0x000fc800078e4807 */
[----:B------:R-:W-:Y:S01]  /*0930*/  LOP3.LUT R0, R0, 0x7f800000, RZ, 0xfc, !PT ;  /* 0x7f80000000007812 */ /* 0x000fe200078efcff */
[----:B------:R-:W-:Y:S06]  /*0940*/  BRA `(.L_x_12) ;  /* 0x0000000000147947 */ /* 0x000fec0003800000 */
.L_x_6:
[----:B------:R-:W-:Y:S01]  /*0950*/  LOP3.LUT R0, R8, 0x80000000, R7, 0x48, !PT ;  /* 0x8000000008007812 */ /* 0x000fe200078e4807 */
[----:B------:R-:W-:Y:S06]  /*0960*/  BRA `(.L_x_12) ;  /* 0x00000000000c7947 */ /* 0x000fec0003800000 */
.L_x_5:
[----:B------:R-:W0:Y:S01]  /*0970*/  MUFU.RSQ R0, -QNAN ;  /* 0xffc0000000007908 */ /* 0x000e220000001400 */
[----:B------:R-:W-:Y:S05]  /*0980*/  BRA `(.L_x_12) ;  /* 0x0000000000047947 */ /* 0x000fea0003800000 */
.L_x_4:
[----:B------:R-:W-:-:S07]  /*0990*/  FADD.FTZ R0, R0, R3 ;  /* 0x0000000300007221 */ /* 0x000fce0000010000 */
.L_x_12:
[----:B------:R-:W-:Y:S05]  /*09a0*/  BSYNC.RECONVERGENT B1 ;  /* 0x0000000000017941 */ /* 0x000fea0003800200 */
.L_x_2:
[----:B------:R-:W-:-:S04]  /*09b0*/  IMAD.MOV.U32 R5, RZ, RZ, 0x0 ;  /* 0x00000000ff057424 */ /* 0x000fc800078e00ff */
[----:B0-----:R-:W-:Y:S05]  /*09c0*/  RET.REL.NODEC R4 `(_Z9histogramPfiiiffPji) ;  /* 0xfffffff4048c7950 */ /* 0x001fea0003c3ffff */
.L_x_13:
[----:B------:R-:W-:-:S00]  /*09d0*/  BRA `(.L_x_13) ;  /* 0xfffffffc00fc7947 */ /* 0x000fc0000383ffff */
[----:B------:R-:W-:-:S00]  /*09e0*/  NOP ;  /* 0x0000000000007918 */ /* 0x000fc00000000000 */
        /* <DEDUP_REMOVED lines=9> */
.L_x_14:


//--------------------- .nv.shared.reserved.0     --------------------------
	.section	.nv.shared.reserved.0,"aw",@nobits
	.weak		__nv_reservedSMEM_offset_0_alias
	.size		__nv_reservedSMEM_offset_0_alias, 0, 64
	.other		__nv_reservedSMEM_offset_0_alias,@"STO_CUDA_RESERVED_SHARED STV_DEFAULT"
__nv_reservedSMEM_offset_0_alias:
	.zero		0
	.zero		64


//--------------------- .nv.constant0._Z9histogramPfiiiffPji --------------------------
	.section	.nv.constant0._Z9histogramPfiiiffPji,"a",@progbits
	.sectionflags	@""
	.align	4
.nv.constant0._Z9histogramPfiiiffPji:
	.zero		940


//--------------------- SYMBOLS --------------------------

	.type		.nv.reservedSmem.offset0,@object
	.size		.nv.reservedSmem.offset0,0x4
